//
// Generated by NVIDIA NVVM Compiler
//
// Compiler Build ID: CL-36424714
// Cuda compilation tools, release 13.0, V13.0.88
// Based on NVVM 20.0.0
//

.version 9.0
.target sm_100
.address_size 64

	// .globl	_Z24reluBackwardKernel_floatPfS_S_i

.visible .entry _Z24reluBackwardKernel_floatPfS_S_i(
	.param .u64 .ptr .align 1 _Z24reluBackwardKernel_floatPfS_S_i_param_0,
	.param .u64 .ptr .align 1 _Z24reluBackwardKernel_floatPfS_S_i_param_1,
	.param .u64 .ptr .align 1 _Z24reluBackwardKernel_floatPfS_S_i_param_2,
	.param .u32 _Z24reluBackwardKernel_floatPfS_S_i_param_3
)
{
	.reg .pred 	%p<3>;
	.reg .b32 	%r<6>;
	.reg .b32 	%f<6>;
	.reg .b64 	%rd<13>;

	ld.param.u64 	%rd1, [_Z24reluBackwardKernel_floatPfS_S_i_param_0];
	ld.param.u64 	%rd2, [_Z24reluBackwardKernel_floatPfS_S_i_param_1];
	ld.param.u64 	%rd3, [_Z24reluBackwardKernel_floatPfS_S_i_param_2];
	ld.param.u32 	%r2, [_Z24reluBackwardKernel_floatPfS_S_i_param_3];
	mov.u32 	%r3, %ctaid.x;
	mov.u32 	%r4, %ntid.x;
	mov.u32 	%r5, %tid.x;
	mad.lo.s32 	%r1, %r3, %r4, %r5;
	setp.ge.s32 	%p1, %r1, %r2;
	@%p1 bra 	$L__BB0_4;
	cvta.to.global.u64 	%rd4, %rd2;
	mul.wide.s32 	%rd5, %r1, 4;
	add.s64 	%rd6, %rd4, %rd5;
	ld.global.f32 	%f4, [%rd6];
	setp.leu.f32 	%p2, %f4, 0f00000000;
	mov.f32 	%f5, 0f00000000;
	@%p2 bra 	$L__BB0_3;
	cvta.to.global.u64 	%rd7, %rd1;
	add.s64 	%rd9, %rd7, %rd5;
	ld.global.f32 	%f5, [%rd9];
$L__BB0_3:
	cvta.to.global.u64 	%rd10, %rd3;
	add.s64 	%rd12, %rd10, %rd5;
	st.global.f32 	[%rd12], %f5;
$L__BB0_4:
	ret;

}


// ===== COMPILED SASS (sm_100) =====

	.target	sm_100

	.elftype	@"ET_EXEC"


//--------------------- .note.nv.tkinfo           --------------------------
	.section	.note.nv.tkinfo,"",@"SHT_NOTE"
	.sectionflags	@"SHF_NOTE_NV_TKINFO"
	.tkinfo
        /*0018*/ 	.word	0x00000002
        /*0030*/ 	.string	""
        /*0030*/ 	.string	"ptxas"
        /*0030*/ 	.string	"Cuda compilation tools, release 13.0, V13.0.88"
        /*0030*/ 	.string	"Build cuda_13.0.r13.0/compiler.36424714_0"
        /*0030*/ 	.string	"-arch sm_100 -m 64 "



//--------------------- .note.nv.cuinfo           --------------------------
	.section	.note.nv.cuinfo,"",@"SHT_NOTE"
	.sectionflags	@"SHF_NOTE_NV_CUINFO"
        /*0018*/ 	.short	0x0002
        /*001a*/ 	.short	0x0064
        /*001c*/ 	.short	0x0082
	.zero		2


//--------------------- .nv.info                  --------------------------
	.section	.nv.info,"",@"SHT_CUDA_INFO"
	.align	4


	//----- nvinfo : EIATTR_REGCOUNT
	.align		4
        /*0000*/ 	.byte	0x04, 0x2f
        /*0002*/ 	.short	(.L_1 - .L_0)
	.align		4
.L_0:
        /*0004*/ 	.word	index@(_Z24reluBackwardKernel_floatPfS_S_i)
        /*0008*/ 	.word	0x0000000c


	//----- nvinfo : EIATTR_FRAME_SIZE
	.align		4
.L_1:
        /*000c*/ 	.byte	0x04, 0x11
        /*000e*/ 	.short	(.L_3 - .L_2)
	.align		4
.L_2:
        /*0010*/ 	.word	index@(_Z24reluBackwardKernel_floatPfS_S_i)
        /*0014*/ 	.word	0x00000000


	//----- nvinfo : EIATTR_MIN_STACK_SIZE
	.align		4
.L_3:
        /*0018*/ 	.byte	0x04, 0x12
        /*001a*/ 	.short	(.L_5 - .L_4)
	.align		4
.L_4:
        /*001c*/ 	.word	index@(_Z24reluBackwardKernel_floatPfS_S_i)
        /*0020*/ 	.word	0x00000000
.L_5:


//--------------------- .nv.compat                --------------------------
	.section	.nv.compat,"",@"SHT_CUDA_COMPAT_INFO"
	.align	4
        /*0000*/ 	.byte	0x02, 0x09, 0x00, 0x00, 0x02, 0x02, 0x01, 0x00, 0x02, 0x05, 0x05, 0x00, 0x03, 0x07, 0x01, 0x01
        /*0010*/ 	.byte	0x02, 0x03, 0x00, 0x00, 0x02, 0x06, 0x01, 0x00, 0x04, 0x0b, 0x08, 0x00, 0x09, 0x00, 0x00, 0x00
        /*0020*/ 	.byte	0x00, 0x00, 0x00, 0x00


//--------------------- .nv.info._Z24reluBackwardKernel_floatPfS_S_i --------------------------
	.section	.nv.info._Z24reluBackwardKernel_floatPfS_S_i,"",@"SHT_CUDA_INFO"
	.sectionflags	@""
	.align	4


	//----- nvinfo : EIATTR_CUDA_API_VERSION
	.align		4
        /*0000*/ 	.byte	0x04, 0x37
        /*0002*/ 	.short	(.L_7 - .L_6)
.L_6:
        /*0004*/ 	.word	0x00000082


	//----- nvinfo : EIATTR_KPARAM_INFO
	.align		4
.L_7:
        /*0008*/ 	.byte	0x04, 0x17
        /*000a*/ 	.short	(.L_9 - .L_8)
.L_8:
        /*000c*/ 	.word	0x00000000
        /*0010*/ 	.short	0x0003
        /*0012*/ 	.short	0x0018
        /*0014*/ 	.byte	0x00, 0xf0, 0x11, 0x00


	//----- nvinfo : EIATTR_KPARAM_INFO
	.align		4
.L_9:
        /*0018*/ 	.byte	0x04, 0x17
        /*001a*/ 	.short	(.L_11 - .L_10)
.L_10:
        /*001c*/ 	.word	0x00000000
        /*0020*/ 	.short	0x0002
        /*0022*/ 	.short	0x0010
        /*0024*/ 	.byte	0x00, 0xf5, 0x21, 0x00


	//----- nvinfo : EIATTR_KPARAM_INFO
	.align		4
.L_11:
        /*0028*/ 	.byte	0x04, 0x17
        /*002a*/ 	.short	(.L_13 - .L_12)
.L_12:
        /*002c*/ 	.word	0x00000000
        /*0030*/ 	.short	0x0001
        /*0032*/ 	.short	0x0008
        /*0034*/ 	.byte	0x00, 0xf5, 0x21, 0x00


	//----- nvinfo : EIATTR_KPARAM_INFO
	.align		4
.L_13:
        /*0038*/ 	.byte	0x04, 0x17
        /*003a*/ 	.short	(.L_15 - .L_14)
.L_14:
        /*003c*/ 	.word	0x00000000
        /*0040*/ 	.short	0x0000
        /*0042*/ 	.short	0x0000
        /*0044*/ 	.byte	0x00, 0xf5, 0x21, 0x00


	//----- nvinfo : EIATTR_SPARSE_MMA_MASK
	.align		4
.L_15:
        /*0048*/ 	.byte	0x03, 0x50
        /*004a*/ 	.short	0x0000


	//----- nvinfo : EIATTR_MAXREG_COUNT
	.align		4
        /*004c*/ 	.byte	0x03, 0x1b
        /*004e*/ 	.short	0x00ff


	//----- nvinfo : EIATTR_MERCURY_ISA_VERSION
	.align		4
        /*0050*/ 	.byte	0x03, 0x5f
        /*0052*/ 	.short	0x0101


	//----- nvinfo : EIATTR_VRC_CTA_INIT_COUNT
	.align		4
        /*0054*/ 	.byte	0x02, 0x4a
	.zero		1
	.zero		1


	//----- nvinfo : EIATTR_EXIT_INSTR_OFFSETS
	.align		4
        /*0058*/ 	.byte	0x04, 0x1c
        /*005a*/ 	.short	(.L_17 - .L_16)


	//   ....[0]....
.L_16:
        /*005c*/ 	.word	0x00000070


	//   ....[1]....
        /*0060*/ 	.word	0x00000170


	//----- nvinfo : EIATTR_CRS_STACK_SIZE
	.align		4
.L_17:
        /*0064*/ 	.byte	0x04, 0x1e
        /*0066*/ 	.short	(.L_19 - .L_18)
.L_18:
        /*0068*/ 	.word	0x00000000


	//----- nvinfo : EIATTR_CBANK_PARAM_SIZE
	.align		4
.L_19:
        /*006c*/ 	.byte	0x03, 0x19
        /*006e*/ 	.short	0x001c


	//----- nvinfo : EIATTR_PARAM_CBANK
	.align		4
        /*0070*/ 	.byte	0x04, 0x0a
        /*0072*/ 	.short	(.L_21 - .L_20)
	.align		4
.L_20:
        /*0074*/ 	.word	index@(.nv.constant0._Z24reluBackwardKernel_floatPfS_S_i)
        /*0078*/ 	.short	0x0380
        /*007a*/ 	.short	0x001c


	//----- nvinfo : EIATTR_SW_WAR
	.align		4
.L_21:
        /*007c*/ 	.byte	0x04, 0x36
        /*007e*/ 	.short	(.L_23 - .L_22)
.L_22:
        /*0080*/ 	.word	0x00000008
.L_23:


//--------------------- .nv.callgraph             --------------------------
	.section	.nv.callgraph,"",@"SHT_CUDA_CALLGRAPH"
	.align	4
	.sectionentsize	8
	.align		4
        /*0000*/ 	.word	0x00000000
	.align		4
        /*0004*/ 	.word	0xffffffff
	.align		4
        /*0008*/ 	.word	0x00000000
	.align		4
        /*000c*/ 	.word	0xfffffffe
	.align		4
        /*0010*/ 	.word	0x00000000
	.align		4
        /*0014*/ 	.word	0xfffffffd
	.align		4
        /*0018*/ 	.word	0x00000000
	.align		4
        /*001c*/ 	.word	0xfffffffc


//--------------------- .text._Z24reluBackwardKernel_floatPfS_S_i --------------------------
	.section	.text._Z24reluBackwardKernel_floatPfS_S_i,"ax",@progbits
	.align	128
        .global         _Z24reluBackwardKernel_floatPfS_S_i
        .type           _Z24reluBackwardKernel_floatPfS_S_i,@function
        .size           _Z24reluBackwardKernel_floatPfS_S_i,(.L_x_3 - _Z24reluBackwardKernel_floatPfS_S_i)
        .other          _Z24reluBackwardKernel_floatPfS_S_i,@"STO_CUDA_ENTRY STV_DEFAULT"
_Z24reluBackwardKernel_floatPfS_S_i:
.text._Z24reluBackwardKernel_floatPfS_S_i:
[----:B------:R-:W-:Y:S01]  /*0000*/  LDC R1, c[0x0][0x37c] ;  /* 0x0000df00ff017b82 */ /* 0x000fe20000000800 */
[----:B------:R-:W0:Y:S07]  /*0010*/  S2R R0, SR_TID.X ;  /* 0x0000000000007919 */ /* 0x000e2e0000002100 */
[----:B------:R-:W0:Y:S01]  /*0020*/  S2UR UR4, SR_CTAID.X ;  /* 0x00000000000479c3 */ /* 0x000e220000002500 */
[----:B------:R-:W1:Y:S07]  /*0030*/  LDCU UR5, c[0x0][0x398] ;  /* 0x00007300ff0577ac */ /* 0x000e6e0008000800 */
[----:B------:R-:W0:Y:S02]  /*0040*/  LDC R7, c[0x0][0x360] ;  /* 0x0000d800ff077b82 */ /* 0x000e240000000800 */
[----:B0-----:R-:W-:-:S05]  /*0050*/  IMAD R7, R7, UR4, R0 ;  /* 0x0000000407077c24 */ /* 0x001fca000f8e0200 */
[----:B-1----:R-:W-:-:S13]  /*0060*/  ISETP.GE.AND P0, PT, R7, UR5, PT ;  /* 0x0000000507007c0c */ /* 0x002fda000bf06270 */
[----:B------:R-:W-:Y:S05]  /*0070*/  @P0 EXIT ;  /* 0x000000000000094d */ /* 0x000fea0003800000 */
[----:B------:R-:W0:Y:S01]  /*0080*/  LDC.64 R2, c[0x0][0x388] ;  /* 0x0000e200ff027b82 */ /* 0x000e220000000a00 */
[----:B------:R-:W1:Y:S07]  /*0090*/  LDCU.64 UR4, c[0x0][0x358] ;  /* 0x00006b00ff0477ac */ /* 0x000e6e0008000a00 */
[----:B------:R-:W2:Y:S01]  /*00a0*/  LDC.64 R4, c[0x0][0x390] ;  /* 0x0000e400ff047b82 */ /* 0x000ea20000000a00 */
[----:B0-----:R-:W-:-:S06]  /*00b0*/  IMAD.WIDE R2, R7, 0x4, R2 ;  /* 0x0000000407027825 */ /* 0x001fcc00078e0202 */
[----:B-1----:R-:W3:Y:S01]  /*00c0*/  LDG.E R2, desc[UR4][R2.64] ;  /* 0x0000000402027981 */ /* 0x002ee2000c1e1900 */
[----:B------:R-:W-:Y:S01]  /*00d0*/  BSSY.RECONVERGENT B0, `(.L_x_0) ;  /* 0x0000008000007945 */ /* 0x000fe20003800200 */
[----:B------:R-:W-:Y:S02]  /*00e0*/  HFMA2 R9, -RZ, RZ, 0, 0 ;  /* 0x00000000ff097431 */ /* 0x000fe400000001ff */
[----:B--2---:R-:W-:Y:S01]  /*00f0*/  IMAD.WIDE R4, R7, 0x4, R4 ;  /* 0x0000000407047825 */ /* 0x004fe200078e0204 */
[----:B---3--:R-:W-:-:S13]  /*0100*/  FSETP.GT.AND P0, PT, R2, RZ, PT ;  /* 0x000000ff0200720b */ /* 0x008fda0003f04000 */
[----:B------:R-:W-:Y:S05]  /*0110*/  @!P0 BRA `(.L_x_1) ;  /* 0x00000000000c8947 */ /* 0x000fea0003800000 */
[----:B------:R-:W0:Y:S02]  /*0120*/  LDC.64 R2, c[0x0][0x380] ;  /* 0x0000e000ff027b82 */ /* 0x000e240000000a00 */
[----:B0-----:R-:W-:-:S05]  /*0130*/  IMAD.WIDE R2, R7, 0x4, R2 ;  /* 0x0000000407027825 */ /* 0x001fca00078e0202 */
[----:B------:R0:W5:Y:S02]  /*0140*/  LDG.E R9, desc[UR4][R2.64] ;  /* 0x0000000402097981 */ /* 0x000164000c1e1900 */
.L_x_1:
[----:B------:R-:W-:Y:S05]  /*0150*/  BSYNC.RECONVERGENT B0 ;  /* 0x0000000000007941 */ /* 0x000fea0003800200 */
.L_x_0:
[----:B-----5:R-:W-:Y:S01]  /*0160*/  STG.E desc[UR4][R4.64], R9 ;  /* 0x0000000904007986 */ /* 0x020fe2000c101904 */
[----:B------:R-:W-:Y:S05]  /*0170*/  EXIT ;  /* 0x000000000000794d */ /* 0x000fea0003800000 */
.L_x_2:
[----:B------:R-:W-:-:S00]  /*0180*/  BRA `(.L_x_2) ;  /* 0xfffffffc00fc7947 */ /* 0x000fc0000383ffff */
[----:B------:R-:W-:-:S00]  /*0190*/  NOP ;  /* 0x0000000000007918 */ /* 0x000fc00000000000 */
        /* <DEDUP_REMOVED lines=14> */
.L_x_3:


//--------------------- .nv.shared.reserved.0     --------------------------
	.section	.nv.shared.reserved.0,"aw",@nobits
	.weak		__nv_reservedSMEM_offset_0_alias
	.size		__nv_reservedSMEM_offset_0_alias, 0, 64
	.other		__nv_reservedSMEM_offset_0_alias,@"STO_CUDA_RESERVED_SHARED STV_DEFAULT"
__nv_reservedSMEM_offset_0_alias:
	.zero		0
	.zero		64


//--------------------- .nv.constant0._Z24reluBackwardKernel_floatPfS_S_i --------------------------
	.section	.nv.constant0._Z24reluBackwardKernel_floatPfS_S_i,"a",@progbits
	.sectionflags	@""
	.align	4
.nv.constant0._Z24reluBackwardKernel_floatPfS_S_i:
	.zero		924


//--------------------- SYMBOLS --------------------------

	.type		.nv.reservedSmem.offset0,@object
	.size		.nv.reservedSmem.offset0,0x4
